//
// Generated by NVIDIA NVVM Compiler
//
// Compiler Build ID: CL-36424714
// Cuda compilation tools, release 13.0, V13.0.88
// Based on NVVM 20.0.0
//

.version 9.0
.target sm_100
.address_size 64

	// .globl	_Z9dot_gpu_3IfEvPT_S1_S1_i
// _ZZ9dot_gpu_3IfEvPT_S1_S1_iE4aTmp has been demoted

.visible .entry _Z9dot_gpu_3IfEvPT_S1_S1_i(
	.param .u64 .ptr .align 1 _Z9dot_gpu_3IfEvPT_S1_S1_i_param_0,
	.param .u64 .ptr .align 1 _Z9dot_gpu_3IfEvPT_S1_S1_i_param_1,
	.param .u64 .ptr .align 1 _Z9dot_gpu_3IfEvPT_S1_S1_i_param_2,
	.param .u32 _Z9dot_gpu_3IfEvPT_S1_S1_i_param_3
)
{
	.reg .pred 	%p<13>;
	.reg .b32 	%r<34>;
	.reg .b32 	%f<36>;
	.reg .b64 	%rd<22>;
	.reg .b64 	%fd<24>;
	// demoted variable
	.shared .align 4 .b8 _ZZ9dot_gpu_3IfEvPT_S1_S1_iE4aTmp[128];
	ld.param.u64 	%rd4, [_Z9dot_gpu_3IfEvPT_S1_S1_i_param_0];
	ld.param.u64 	%rd5, [_Z9dot_gpu_3IfEvPT_S1_S1_i_param_1];
	ld.param.u64 	%rd3, [_Z9dot_gpu_3IfEvPT_S1_S1_i_param_2];
	ld.param.u32 	%r15, [_Z9dot_gpu_3IfEvPT_S1_S1_i_param_3];
	cvta.to.global.u64 	%rd1, %rd5;
	cvta.to.global.u64 	%rd2, %rd4;
	mov.u32 	%r1, %tid.x;
	mov.u32 	%r16, %nctaid.x;
	mov.u32 	%r17, %ntid.x;
	mul.lo.s32 	%r2, %r16, %r17;
	mov.u32 	%r3, %ctaid.x;
	mad.lo.s32 	%r32, %r3, %r17, %r1;
	setp.ge.s32 	%p1, %r32, %r15;
	mov.f32 	%f35, 0f00000000;
	@%p1 bra 	$L__BB0_8;
	add.s32 	%r18, %r32, %r2;
	max.s32 	%r19, %r15, %r18;
	setp.lt.s32 	%p2, %r18, %r15;
	selp.u32 	%r20, 1, 0, %p2;
	add.s32 	%r21, %r18, %r20;
	sub.s32 	%r22, %r19, %r21;
	div.u32 	%r23, %r22, %r2;
	add.s32 	%r5, %r23, %r20;
	and.b32  	%r24, %r5, 3;
	setp.eq.s32 	%p3, %r24, 3;
	mov.f64 	%fd23, 0d0000000000000000;
	@%p3 bra 	$L__BB0_4;
	add.s32 	%r25, %r5, 1;
	and.b32  	%r26, %r25, 3;
	neg.s32 	%r30, %r26;
	mov.f64 	%fd23, 0d0000000000000000;
$L__BB0_3:
	.pragma "nounroll";
	mul.wide.s32 	%rd6, %r32, 4;
	add.s64 	%rd7, %rd1, %rd6;
	add.s64 	%rd8, %rd2, %rd6;
	ld.global.f32 	%f4, [%rd8];
	ld.global.f32 	%f5, [%rd7];
	mul.f32 	%f6, %f4, %f5;
	cvt.f64.f32 	%fd11, %f6;
	add.f64 	%fd23, %fd23, %fd11;
	add.s32 	%r32, %r32, %r2;
	add.s32 	%r30, %r30, 1;
	setp.ne.s32 	%p4, %r30, 0;
	@%p4 bra 	$L__BB0_3;
$L__BB0_4:
	setp.lt.u32 	%p5, %r5, 3;
	@%p5 bra 	$L__BB0_7;
	mul.wide.s32 	%rd12, %r2, 4;
	shl.b32 	%r27, %r2, 2;
$L__BB0_6:
	mul.wide.s32 	%rd9, %r32, 4;
	add.s64 	%rd10, %rd2, %rd9;
	ld.global.f32 	%f7, [%rd10];
	add.s64 	%rd11, %rd1, %rd9;
	ld.global.f32 	%f8, [%rd11];
	mul.f32 	%f9, %f7, %f8;
	cvt.f64.f32 	%fd12, %f9;
	add.f64 	%fd13, %fd23, %fd12;
	add.s64 	%rd13, %rd10, %rd12;
	ld.global.f32 	%f10, [%rd13];
	add.s64 	%rd14, %rd11, %rd12;
	ld.global.f32 	%f11, [%rd14];
	mul.f32 	%f12, %f10, %f11;
	cvt.f64.f32 	%fd14, %f12;
	add.f64 	%fd15, %fd13, %fd14;
	add.s64 	%rd15, %rd13, %rd12;
	ld.global.f32 	%f13, [%rd15];
	add.s64 	%rd16, %rd14, %rd12;
	ld.global.f32 	%f14, [%rd16];
	mul.f32 	%f15, %f13, %f14;
	cvt.f64.f32 	%fd16, %f15;
	add.f64 	%fd17, %fd15, %fd16;
	add.s64 	%rd17, %rd15, %rd12;
	ld.global.f32 	%f16, [%rd17];
	add.s64 	%rd18, %rd16, %rd12;
	ld.global.f32 	%f17, [%rd18];
	mul.f32 	%f18, %f16, %f17;
	cvt.f64.f32 	%fd18, %f18;
	add.f64 	%fd23, %fd17, %fd18;
	add.s32 	%r32, %r27, %r32;
	setp.lt.s32 	%p6, %r32, %r15;
	@%p6 bra 	$L__BB0_6;
$L__BB0_7:
	cvt.rn.f32.f64 	%f35, %fd23;
$L__BB0_8:
	shl.b32 	%r28, %r1, 2;
	mov.u32 	%r29, _ZZ9dot_gpu_3IfEvPT_S1_S1_iE4aTmp;
	add.s32 	%r14, %r29, %r28;
	st.shared.f32 	[%r14], %f35;
	bar.sync 	0;
	setp.gt.u32 	%p7, %r1, 15;
	@%p7 bra 	$L__BB0_10;
	ld.shared.f32 	%f19, [%r14+64];
	ld.shared.f32 	%f20, [%r14];
	add.f32 	%f21, %f19, %f20;
	st.shared.f32 	[%r14], %f21;
$L__BB0_10:
	bar.sync 	0;
	setp.gt.u32 	%p8, %r1, 7;
	@%p8 bra 	$L__BB0_12;
	ld.shared.f32 	%f22, [%r14+32];
	ld.shared.f32 	%f23, [%r14];
	add.f32 	%f24, %f22, %f23;
	st.shared.f32 	[%r14], %f24;
$L__BB0_12:
	bar.sync 	0;
	setp.gt.u32 	%p9, %r1, 3;
	@%p9 bra 	$L__BB0_14;
	ld.shared.f32 	%f25, [%r14+16];
	ld.shared.f32 	%f26, [%r14];
	add.f32 	%f27, %f25, %f26;
	st.shared.f32 	[%r14], %f27;
$L__BB0_14:
	bar.sync 	0;
	setp.gt.u32 	%p10, %r1, 1;
	@%p10 bra 	$L__BB0_16;
	ld.shared.f32 	%f28, [%r14+8];
	ld.shared.f32 	%f29, [%r14];
	add.f32 	%f30, %f28, %f29;
	st.shared.f32 	[%r14], %f30;
$L__BB0_16:
	bar.sync 	0;
	setp.ne.s32 	%p11, %r1, 0;
	@%p11 bra 	$L__BB0_18;
	ld.shared.f32 	%f31, [_ZZ9dot_gpu_3IfEvPT_S1_S1_iE4aTmp+4];
	ld.shared.f32 	%f32, [%r14];
	add.f32 	%f33, %f31, %f32;
	st.shared.f32 	[%r14], %f33;
$L__BB0_18:
	setp.ne.s32 	%p12, %r1, 0;
	bar.sync 	0;
	@%p12 bra 	$L__BB0_20;
	ld.shared.f32 	%f34, [_ZZ9dot_gpu_3IfEvPT_S1_S1_iE4aTmp];
	cvta.to.global.u64 	%rd19, %rd3;
	mul.wide.u32 	%rd20, %r3, 4;
	add.s64 	%rd21, %rd19, %rd20;
	st.global.f32 	[%rd21], %f34;
$L__BB0_20:
	ret;

}


// ===== COMPILED SASS (sm_100) =====

	.target	sm_100

	.elftype	@"ET_EXEC"


//--------------------- .note.nv.tkinfo           --------------------------
	.section	.note.nv.tkinfo,"",@"SHT_NOTE"
	.sectionflags	@"SHF_NOTE_NV_TKINFO"
	.tkinfo
        /*0018*/ 	.word	0x00000002
        /*0030*/ 	.string	""
        /*0030*/ 	.string	"ptxas"
        /*0030*/ 	.string	"Cuda compilation tools, release 13.0, V13.0.88"
        /*0030*/ 	.string	"Build cuda_13.0.r13.0/compiler.36424714_0"
        /*0030*/ 	.string	"-arch sm_100 -m 64 "



//--------------------- .note.nv.cuinfo           --------------------------
	.section	.note.nv.cuinfo,"",@"SHT_NOTE"
	.sectionflags	@"SHF_NOTE_NV_CUINFO"
        /*0018*/ 	.short	0x0002
        /*001a*/ 	.short	0x0064
        /*001c*/ 	.short	0x0082
	.zero		2


//--------------------- .nv.info                  --------------------------
	.section	.nv.info,"",@"SHT_CUDA_INFO"
	.align	4


	//----- nvinfo : EIATTR_REGCOUNT
	.align		4
        /*0000*/ 	.byte	0x04, 0x2f
        /*0002*/ 	.short	(.L_1 - .L_0)
	.align		4
.L_0:
        /*0004*/ 	.word	index@(_Z9dot_gpu_3IfEvPT_S1_S1_i)
        /*0008*/ 	.word	0x0000001e


	//----- nvinfo : EIATTR_FRAME_SIZE
	.align		4
.L_1:
        /*000c*/ 	.byte	0x04, 0x11
        /*000e*/ 	.short	(.L_3 - .L_2)
	.align		4
.L_2:
        /*0010*/ 	.word	index@(_Z9dot_gpu_3IfEvPT_S1_S1_i)
        /*0014*/ 	.word	0x00000000


	//----- nvinfo : EIATTR_MIN_STACK_SIZE
	.align		4
.L_3:
        /*0018*/ 	.byte	0x04, 0x12
        /*001a*/ 	.short	(.L_5 - .L_4)
	.align		4
.L_4:
        /*001c*/ 	.word	index@(_Z9dot_gpu_3IfEvPT_S1_S1_i)
        /*0020*/ 	.word	0x00000000
.L_5:


//--------------------- .nv.compat                --------------------------
	.section	.nv.compat,"",@"SHT_CUDA_COMPAT_INFO"
	.align	4
        /*0000*/ 	.byte	0x02, 0x09, 0x00, 0x00, 0x02, 0x02, 0x01, 0x00, 0x02, 0x05, 0x05, 0x00, 0x03, 0x07, 0x01, 0x01
        /*0010*/ 	.byte	0x02, 0x03, 0x00, 0x00, 0x02, 0x06, 0x01, 0x00, 0x04, 0x0b, 0x08, 0x00, 0x01, 0x00, 0x00, 0x00
        /*0020*/ 	.byte	0x00, 0x00, 0x00, 0x00


//--------------------- .nv.info._Z9dot_gpu_3IfEvPT_S1_S1_i --------------------------
	.section	.nv.info._Z9dot_gpu_3IfEvPT_S1_S1_i,"",@"SHT_CUDA_INFO"
	.sectionflags	@""
	.align	4


	//----- nvinfo : EIATTR_CUDA_API_VERSION
	.align		4
        /*0000*/ 	.byte	0x04, 0x37
        /*0002*/ 	.short	(.L_7 - .L_6)
.L_6:
        /*0004*/ 	.word	0x00000082


	//----- nvinfo : EIATTR_KPARAM_INFO
	.align		4
.L_7:
        /*0008*/ 	.byte	0x04, 0x17
        /*000a*/ 	.short	(.L_9 - .L_8)
.L_8:
        /*000c*/ 	.word	0x00000000
        /*0010*/ 	.short	0x0003
        /*0012*/ 	.short	0x0018
        /*0014*/ 	.byte	0x00, 0xf0, 0x11, 0x00


	//----- nvinfo : EIATTR_KPARAM_INFO
	.align		4
.L_9:
        /*0018*/ 	.byte	0x04, 0x17
        /*001a*/ 	.short	(.L_11 - .L_10)
.L_10:
        /*001c*/ 	.word	0x00000000
        /*0020*/ 	.short	0x0002
        /*0022*/ 	.short	0x0010
        /*0024*/ 	.byte	0x00, 0xf5, 0x21, 0x00


	//----- nvinfo : EIATTR_KPARAM_INFO
	.align		4
.L_11:
        /*0028*/ 	.byte	0x04, 0x17
        /*002a*/ 	.short	(.L_13 - .L_12)
.L_12:
        /*002c*/ 	.word	0x00000000
        /*0030*/ 	.short	0x0001
        /*0032*/ 	.short	0x0008
        /*0034*/ 	.byte	0x00, 0xf5, 0x21, 0x00


	//----- nvinfo : EIATTR_KPARAM_INFO
	.align		4
.L_13:
        /*0038*/ 	.byte	0x04, 0x17
        /*003a*/ 	.short	(.L_15 - .L_14)
.L_14:
        /*003c*/ 	.word	0x00000000
        /*0040*/ 	.short	0x0000
        /*0042*/ 	.short	0x0000
        /*0044*/ 	.byte	0x00, 0xf5, 0x21, 0x00


	//----- nvinfo : EIATTR_SPARSE_MMA_MASK
	.align		4
.L_15:
        /*0048*/ 	.byte	0x03, 0x50
        /*004a*/ 	.short	0x0000


	//----- nvinfo : EIATTR_MAXREG_COUNT
	.align		4
        /*004c*/ 	.byte	0x03, 0x1b
        /*004e*/ 	.short	0x00ff


	//----- nvinfo : EIATTR_NUM_BARRIERS
	.align		4
        /*0050*/ 	.byte	0x02, 0x4c
        /*0052*/ 	.byte	0x01
	.zero		1


	//----- nvinfo : EIATTR_MERCURY_ISA_VERSION
	.align		4
        /*0054*/ 	.byte	0x03, 0x5f
        /*0056*/ 	.short	0x0101


	//----- nvinfo : EIATTR_VRC_CTA_INIT_COUNT
	.align		4
        /*0058*/ 	.byte	0x02, 0x4a
	.zero		1
	.zero		1


	//----- nvinfo : EIATTR_EXIT_INSTR_OFFSETS
	.align		4
        /*005c*/ 	.byte	0x04, 0x1c
        /*005e*/ 	.short	(.L_17 - .L_16)


	//   ....[0]....
.L_16:
        /*0060*/ 	.word	0x00000870


	//   ....[1]....
        /*0064*/ 	.word	0x000008c0


	//----- nvinfo : EIATTR_CRS_STACK_SIZE
	.align		4
.L_17:
        /*0068*/ 	.byte	0x04, 0x1e
        /*006a*/ 	.short	(.L_19 - .L_18)
.L_18:
        /*006c*/ 	.word	0x00000000


	//----- nvinfo : EIATTR_CBANK_PARAM_SIZE
	.align		4
.L_19:
        /*0070*/ 	.byte	0x03, 0x19
        /*0072*/ 	.short	0x001c


	//----- nvinfo : EIATTR_PARAM_CBANK
	.align		4
        /*0074*/ 	.byte	0x04, 0x0a
        /*0076*/ 	.short	(.L_21 - .L_20)
	.align		4
.L_20:
        /*0078*/ 	.word	index@(.nv.constant0._Z9dot_gpu_3IfEvPT_S1_S1_i)
        /*007c*/ 	.short	0x0380
        /*007e*/ 	.short	0x001c


	//----- nvinfo : EIATTR_SW_WAR
	.align		4
.L_21:
        /*0080*/ 	.byte	0x04, 0x36
        /*0082*/ 	.short	(.L_23 - .L_22)
.L_22:
        /*0084*/ 	.word	0x00000008
.L_23:


//--------------------- .nv.callgraph             --------------------------
	.section	.nv.callgraph,"",@"SHT_CUDA_CALLGRAPH"
	.align	4
	.sectionentsize	8
	.align		4
        /*0000*/ 	.word	0x00000000
	.align		4
        /*0004*/ 	.word	0xffffffff
	.align		4
        /*0008*/ 	.word	0x00000000
	.align		4
        /*000c*/ 	.word	0xfffffffe
	.align		4
        /*0010*/ 	.word	0x00000000
	.align		4
        /*0014*/ 	.word	0xfffffffd
	.align		4
        /*0018*/ 	.word	0x00000000
	.align		4
        /*001c*/ 	.word	0xfffffffc


//--------------------- .text._Z9dot_gpu_3IfEvPT_S1_S1_i --------------------------
	.section	.text._Z9dot_gpu_3IfEvPT_S1_S1_i,"ax",@progbits
	.align	128
        .global         _Z9dot_gpu_3IfEvPT_S1_S1_i
        .type           _Z9dot_gpu_3IfEvPT_S1_S1_i,@function
        .size           _Z9dot_gpu_3IfEvPT_S1_S1_i,(.L_x_9 - _Z9dot_gpu_3IfEvPT_S1_S1_i)
        .other          _Z9dot_gpu_3IfEvPT_S1_S1_i,@"STO_CUDA_ENTRY STV_DEFAULT"
_Z9dot_gpu_3IfEvPT_S1_S1_i:
.text._Z9dot_gpu_3IfEvPT_S1_S1_i:
[----:B------:R-:W-:Y:S01]  /*0000*/  LDC R1, c[0x0][0x37c] ;  /* 0x0000df00ff017b82 */ /* 0x000fe20000000800 */
[----:B------:R-:W0:Y:S01]  /*0010*/  S2R R0, SR_TID.X ;  /* 0x0000000000007919 */ /* 0x000e220000002100 */
[----:B------:R-:W1:Y:S06]  /*0020*/  LDCU UR4, c[0x0][0x370] ;  /* 0x00006e00ff0477ac */ /* 0x000e6c0008000800 */
[----:B------:R-:W0:Y:S01]  /*0030*/  LDC R4, c[0x0][0x360] ;  /* 0x0000d800ff047b82 */ /* 0x000e220000000800 */
[----:B------:R-:W-:Y:S01]  /*0040*/  BSSY.RECONVERGENT B0, `(.L_x_0) ;  /* 0x000005e000007945 */ /* 0x000fe20003800200 */
[----:B------:R-:W0:Y:S01]  /*0050*/  S2R R5, SR_CTAID.X ;  /* 0x0000000000057919 */ /* 0x000e220000002500 */
[----:B------:R-:W2:Y:S01]  /*0060*/  LDCU UR8, c[0x0][0x398] ;  /* 0x00007300ff0877ac */ /* 0x000ea20008000800 */
[----:B------:R-:W-:Y:S01]  /*0070*/  HFMA2 R2, -RZ, RZ, 0, 0 ;  /* 0x00000000ff027431 */ /* 0x000fe200000001ff */
[----:B------:R-:W3:Y:S01]  /*0080*/  LDCU.64 UR6, c[0x0][0x358] ;  /* 0x00006b00ff0677ac */ /* 0x000ee20008000a00 */
[----:B0-----:R-:W-:-:S02]  /*0090*/  IMAD R7, R4, R5, R0 ;  /* 0x0000000504077224 */ /* 0x001fc400078e0200 */
[----:B-1----:R-:W-:-:S03]  /*00a0*/  IMAD R4, R4, UR4, RZ ;  /* 0x0000000404047c24 */ /* 0x002fc6000f8e02ff */
[----:B--2---:R-:W-:-:S13]  /*00b0*/  ISETP.GE.AND P0, PT, R7, UR8, PT ;  /* 0x0000000807007c0c */ /* 0x004fda000bf06270 */
[----:B---3--:R-:W-:Y:S05]  /*00c0*/  @P0 BRA `(.L_x_1) ;  /* 0x0000000400540947 */ /* 0x008fea0003800000 */
[----:B------:R-:W0:Y:S01]  /*00d0*/  I2F.U32.RP R10, R4 ;  /* 0x00000004000a7306 */ /* 0x000e220000209000 */
[C---:B------:R-:W-:Y:S01]  /*00e0*/  IADD3 R6, PT, PT, R4.reuse, R7, RZ ;  /* 0x0000000704067210 */ /* 0x040fe20007ffe0ff */
[----:B------:R-:W-:Y:S01]  /*00f0*/  IMAD.MOV R11, RZ, RZ, -R4 ;  /* 0x000000ffff0b7224 */ /* 0x000fe200078e0a04 */
[----:B------:R-:W-:Y:S01]  /*0100*/  ISETP.NE.U32.AND P2, PT, R4, RZ, PT ;  /* 0x000000ff0400720c */ /* 0x000fe20003f45070 */
[----:B------:R-:W-:Y:S01]  /*0110*/  BSSY.RECONVERGENT B1, `(.L_x_2) ;  /* 0x000002b000017945 */ /* 0x000fe20003800200 */
[C---:B------:R-:W-:Y:S02]  /*0120*/  ISETP.GE.AND P0, PT, R6.reuse, UR8, PT ;  /* 0x0000000806007c0c */ /* 0x040fe4000bf06270 */
[----:B------:R-:W-:Y:S02]  /*0130*/  VIMNMX R9, PT, PT, R6, UR8, !PT ;  /* 0x0000000806097c48 */ /* 0x000fe4000ffe0100 */
[----:B------:R-:W-:-:S04]  /*0140*/  SEL R8, RZ, 0x1, P0 ;  /* 0x00000001ff087807 */ /* 0x000fc80000000000 */
[----:B------:R-:W-:Y:S01]  /*0150*/  IADD3 R9, PT, PT, R9, -R6, -R8 ;  /* 0x8000000609097210 */ /* 0x000fe20007ffe808 */
[----:B0-----:R-:W0:Y:S02]  /*0160*/  MUFU.RCP R10, R10 ;  /* 0x0000000a000a7308 */ /* 0x001e240000001000 */
[----:B0-----:R-:W-:-:S06]  /*0170*/  IADD3 R2, PT, PT, R10, 0xffffffe, RZ ;  /* 0x0ffffffe0a027810 */ /* 0x001fcc0007ffe0ff */
[----:B------:R0:W1:Y:S02]  /*0180*/  F2I.FTZ.U32.TRUNC.NTZ R3, R2 ;  /* 0x0000000200037305 */ /* 0x000064000021f000 */
[----:B0-----:R-:W-:Y:S02]  /*0190*/  IMAD.MOV.U32 R2, RZ, RZ, RZ ;  /* 0x000000ffff027224 */ /* 0x001fe400078e00ff */
[----:B-1----:R-:W-:-:S04]  /*01a0*/  IMAD R11, R11, R3, RZ ;  /* 0x000000030b0b7224 */ /* 0x002fc800078e02ff */
[----:B------:R-:W-:-:S06]  /*01b0*/  IMAD.HI.U32 R10, R3, R11, R2 ;  /* 0x0000000b030a7227 */ /* 0x000fcc00078e0002 */
[----:B------:R-:W-:-:S05]  /*01c0*/  IMAD.HI.U32 R3, R10, R9, RZ ;  /* 0x000000090a037227 */ /* 0x000fca00078e00ff */
[----:B------:R-:W-:-:S05]  /*01d0*/  IADD3 R2, PT, PT, -R3, RZ, RZ ;  /* 0x000000ff03027210 */ /* 0x000fca0007ffe1ff */
[----:B------:R-:W-:-:S05]  /*01e0*/  IMAD R9, R4, R2, R9 ;  /* 0x0000000204097224 */ /* 0x000fca00078e0209 */
[----:B------:R-:W-:-:S13]  /*01f0*/  ISETP.GE.U32.AND P0, PT, R9, R4, PT ;  /* 0x000000040900720c */ /* 0x000fda0003f06070 */
[----:B------:R-:W-:Y:S01]  /*0200*/  @P0 IMAD.IADD R9, R9, 0x1, -R4 ;  /* 0x0000000109090824 */ /* 0x000fe200078e0a04 */
[----:B------:R-:W-:-:S04]  /*0210*/  @P0 IADD3 R3, PT, PT, R3, 0x1, RZ ;  /* 0x0000000103030810 */ /* 0x000fc80007ffe0ff */
[----:B------:R-:W-:-:S13]  /*0220*/  ISETP.GE.U32.AND P1, PT, R9, R4, PT ;  /* 0x000000040900720c */ /* 0x000fda0003f26070 */
[----:B------:R-:W-:Y:S02]  /*0230*/  @P1 IADD3 R3, PT, PT, R3, 0x1, RZ ;  /* 0x0000000103031810 */ /* 0x000fe40007ffe0ff */
[----:B------:R-:W-:-:S05]  /*0240*/  @!P2 LOP3.LUT R3, RZ, R4, RZ, 0x33, !PT ;  /* 0x00000004ff03a212 */ /* 0x000fca00078e33ff */
[----:B------:R-:W-:-:S05]  /*0250*/  IMAD.IADD R6, R8, 0x1, R3 ;  /* 0x0000000108067824 */ /* 0x000fca00078e0203 */
[C---:B------:R-:W-:Y:S02]  /*0260*/  LOP3.LUT R2, R6.reuse, 0x3, RZ, 0xc0, !PT ;  /* 0x0000000306027812 */ /* 0x040fe400078ec0ff */
[----:B------:R-:W-:Y:S02]  /*0270*/  ISETP.GE.U32.AND P1, PT, R6, 0x3, PT ;  /* 0x000000030600780c */ /* 0x000fe40003f26070 */
[----:B------:R-:W-:Y:S02]  /*0280*/  ISETP.NE.AND P0, PT, R2, 0x3, PT ;  /* 0x000000030200780c */ /* 0x000fe40003f05270 */
[----:B------:R-:W-:-:S11]  /*0290*/  CS2R R2, SRZ ;  /* 0x0000000000027805 */ /* 0x000fd6000001ff00 */
[----:B------:R-:W-:Y:S05]  /*02a0*/  @!P0 BRA `(.L_x_3) ;  /* 0x0000000000448947 */ /* 0x000fea0003800000 */
[----:B------:R-:W0:Y:S01]  /*02b0*/  LDC.64 R8, c[0x0][0x380] ;  /* 0x0000e000ff087b82 */ /* 0x000e220000000a00 */
[----:B------:R-:W-:-:S04]  /*02c0*/  IADD3 R2, PT, PT, R6, 0x1, RZ ;  /* 0x0000000106027810 */ /* 0x000fc80007ffe0ff */
[----:B------:R-:W-:Y:S02]  /*02d0*/  LOP3.LUT R6, R2, 0x3, RZ, 0xc0, !PT ;  /* 0x0000000302067812 */ /* 0x000fe400078ec0ff */
[----:B------:R-:W-:Y:S01]  /*02e0*/  CS2R R2, SRZ ;  /* 0x0000000000027805 */ /* 0x000fe2000001ff00 */
[----:B------:R-:W1:Y:S01]  /*02f0*/  LDC.64 R10, c[0x0][0x388] ;  /* 0x0000e200ff0a7b82 */ /* 0x000e620000000a00 */
[----:B------:R-:W-:-:S07]  /*0300*/  IADD3 R6, PT, PT, -R6, RZ, RZ ;  /* 0x000000ff06067210 */ /* 0x000fce0007ffe1ff */
.L_x_4:
[----:B-1----:R-:W-:-:S04]  /*0310*/  IMAD.WIDE R12, R7, 0x4, R10 ;  /* 0x00000004070c7825 */ /* 0x002fc800078e020a */
[----:B0-----:R-:W-:Y:S02]  /*0320*/  IMAD.WIDE R14, R7, 0x4, R8 ;  /* 0x00000004070e7825 */ /* 0x001fe400078e0208 */
[----:B------:R-:W2:Y:S04]  /*0330*/  LDG.E R13, desc[UR6][R12.64] ;  /* 0x000000060c0d7981 */ /* 0x000ea8000c1e1900 */
[----:B------:R-:W2:Y:S01]  /*0340*/  LDG.E R14, desc[UR6][R14.64] ;  /* 0x000000060e0e7981 */ /* 0x000ea2000c1e1900 */
[----:B------:R-:W-:Y:S01]  /*0350*/  VIADD R6, R6, 0x1 ;  /* 0x0000000106067836 */ /* 0x000fe20000000000 */
[----:B------:R-:W-:-:S04]  /*0360*/  IADD3 R7, PT, PT, R4, R7, RZ ;  /* 0x0000000704077210 */ /* 0x000fc80007ffe0ff */
[----:B------:R-:W-:Y:S01]  /*0370*/  ISETP.NE.AND P0, PT, R6, RZ, PT ;  /* 0x000000ff0600720c */ /* 0x000fe20003f05270 */
[----:B--2---:R-:W-:-:S06]  /*0380*/  FMUL R16, R14, R13 ;  /* 0x0000000d0e107220 */ /* 0x004fcc0000400000 */
[----:B------:R-:W0:Y:S02]  /*0390*/  F2F.F64.F32 R16, R16 ;  /* 0x0000001000107310 */ /* 0x000e240000201800 */
[----:B0-----:R-:W-:-:S04]  /*03a0*/  DADD R2, R16, R2 ;  /* 0x0000000010027229 */ /* 0x001fc80000000002 */
[----:B------:R-:W-:Y:S07]  /*03b0*/  @P0 BRA `(.L_x_4) ;  /* 0xfffffffc00d40947 */ /* 0x000fee000383ffff */
.L_x_3:
[----:B------:R-:W-:Y:S05]  /*03c0*/  BSYNC.RECONVERGENT B1 ;  /* 0x0000000000017941 */ /* 0x000fea0003800200 */
.L_x_2:
[----:B------:R-:W-:Y:S04]  /*03d0*/  BSSY.RECONVERGENT B1, `(.L_x_5) ;  /* 0x0000023000017945 */ /* 0x000fe80003800200 */
[----:B------:R-:W-:Y:S05]  /*03e0*/  @!P1 BRA `(.L_x_6) ;  /* 0x0000000000849947 */ /* 0x000fea0003800000 */
.L_x_7:
[----:B------:R-:W0:Y:S08]  /*03f0*/  LDC.64 R8, c[0x0][0x380] ;  /* 0x0000e000ff087b82 */ /* 0x000e300000000a00 */
[----:B------:R-:W1:Y:S01]  /*0400*/  LDC.64 R10, c[0x0][0x388] ;  /* 0x0000e200ff0a7b82 */ /* 0x000e620000000a00 */
[----:B0-----:R-:W-:-:S05]  /*0410*/  IMAD.WIDE R20, R7, 0x4, R8 ;  /* 0x0000000407147825 */ /* 0x001fca00078e0208 */
[----:B------:R0:W2:Y:S01]  /*0420*/  LDG.E R6, desc[UR6][R20.64] ;  /* 0x0000000614067981 */ /* 0x0000a2000c1e1900 */
[----:B-1----:R-:W-:-:S05]  /*0430*/  IMAD.WIDE R22, R7, 0x4, R10 ;  /* 0x0000000407167825 */ /* 0x002fca00078e020a */
[----:B------:R-:W2:Y:S01]  /*0440*/  LDG.E R9, desc[UR6][R22.64] ;  /* 0x0000000616097981 */ /* 0x000ea2000c1e1900 */
[----:B------:R-:W-:-:S04]  /*0450*/  IMAD.WIDE R10, R4, 0x4, R20 ;  /* 0x00000004040a7825 */ /* 0x000fc800078e0214 */
[C---:B------:R-:W-:Y:S01]  /*0460*/  IMAD.WIDE R12, R4.reuse, 0x4, R22 ;  /* 0x00000004040c7825 */ /* 0x040fe200078e0216 */
[----:B------:R-:W3:Y:S04]  /*0470*/  LDG.E R24, desc[UR6][R10.64] ;  /* 0x000000060a187981 */ /* 0x000ee8000c1e1900 */
[----:B------:R-:W3:Y:S01]  /*0480*/  LDG.E R25, desc[UR6][R12.64] ;  /* 0x000000060c197981 */ /* 0x000ee2000c1e1900 */
[----:B------:R-:W-:-:S04]  /*0490*/  IMAD.WIDE R14, R4, 0x4, R10 ;  /* 0x00000004040e7825 */ /* 0x000fc800078e020a */
[C---:B------:R-:W-:Y:S01]  /*04a0*/  IMAD.WIDE R16, R4.reuse, 0x4, R12 ;  /* 0x0000000404107825 */ /* 0x040fe200078e020c */
[----:B------:R-:W4:Y:S04]  /*04b0*/  LDG.E R26, desc[UR6][R14.64] ;  /* 0x000000060e1a7981 */ /* 0x000f28000c1e1900 */
[----:B------:R-:W4:Y:S01]  /*04c0*/  LDG.E R27, desc[UR6][R16.64] ;  /* 0x00000006101b7981 */ /* 0x000f22000c1e1900 */
[----:B------:R-:W-:-:S04]  /*04d0*/  IMAD.WIDE R18, R4, 0x4, R14 ;  /* 0x0000000404127825 */ /* 0x000fc800078e020e */
[C---:B0-----:R-:W-:Y:S02]  /*04e0*/  IMAD.WIDE R20, R4.reuse, 0x4, R16 ;  /* 0x0000000404147825 */ /* 0x041fe400078e0210 */
[----:B------:R-:W5:Y:S04]  /*04f0*/  LDG.E R18, desc[UR6][R18.64] ;  /* 0x0000000612127981 */ /* 0x000f68000c1e1900 */
[----:B------:R-:W5:Y:S01]  /*0500*/  LDG.E R21, desc[UR6][R20.64] ;  /* 0x0000000614157981 */ /* 0x000f62000c1e1900 */
[----:B------:R-:W-:-:S04]  /*0510*/  LEA R7, R4, R7, 0x2 ;  /* 0x0000000704077211 */ /* 0x000fc800078e10ff */
[----:B------:R-:W-:Y:S01]  /*0520*/  ISETP.GE.AND P0, PT, R7, UR8, PT ;  /* 0x0000000807007c0c */ /* 0x000fe2000bf06270 */
[----:B--2---:R-:W-:-:S04]  /*0530*/  FMUL R6, R6, R9 ;  /* 0x0000000906067220 */ /* 0x004fc80000400000 */
[----:B------:R-:W0:Y:S01]  /*0540*/  F2F.F64.F32 R8, R6 ;  /* 0x0000000600087310 */ /* 0x000e220000201800 */
[----:B---3--:R-:W-:-:S07]  /*0550*/  FMUL R24, R24, R25 ;  /* 0x0000001918187220 */ /* 0x008fce0000400000 */
[----:B------:R-:W1:Y:S01]  /*0560*/  F2F.F64.F32 R10, R24 ;  /* 0x00000018000a7310 */ /* 0x000e620000201800 */
[----:B----4-:R-:W-:Y:S01]  /*0570*/  FMUL R26, R26, R27 ;  /* 0x0000001b1a1a7220 */ /* 0x010fe20000400000 */
[----:B0-----:R-:W-:-:S06]  /*0580*/  DADD R8, R8, R2 ;  /* 0x0000000008087229 */ /* 0x001fcc0000000002 */
[----:B------:R-:W0:Y:S01]  /*0590*/  F2F.F64.F32 R2, R26 ;  /* 0x0000001a00027310 */ /* 0x000e220000201800 */
[----:B-----5:R-:W-:Y:S01]  /*05a0*/  FMUL R12, R18, R21 ;  /* 0x00000015120c7220 */ /* 0x020fe20000400000 */
[----:B-1----:R-:W-:-:S06]  /*05b0*/  DADD R8, R8, R10 ;  /* 0x0000000008087229 */ /* 0x002fcc000000000a */
[----:B------:R-:W1:Y:S02]  /*05c0*/  F2F.F64.F32 R10, R12 ;  /* 0x0000000c000a7310 */ /* 0x000e640000201800 */
[----:B0-----:R-:W-:-:S08]  /*05d0*/  DADD R2, R8, R2 ;  /* 0x0000000008027229 */ /* 0x001fd00000000002 */
[----:B-1----:R-:W-:Y:S01]  /*05e0*/  DADD R2, R2, R10 ;  /* 0x0000000002027229 */ /* 0x002fe2000000000a */
[----:B------:R-:W-:Y:S10]  /*05f0*/  @!P0 BRA `(.L_x_7) ;  /* 0xfffffffc007c8947 */ /* 0x000ff4000383ffff */
.L_x_6:
[----:B------:R-:W-:Y:S05]  /*0600*/  BSYNC.RECONVERGENT B1 ;  /* 0x0000000000017941 */ /* 0x000fea0003800200 */
.L_x_5:
[----:B------:R0:W1:Y:S02]  /*0610*/  F2F.F32.F64 R2, R2 ;  /* 0x0000000200027310 */ /* 0x0000640000301000 */
.L_x_1:
[----:B------:R-:W-:Y:S05]  /*0620*/  BSYNC.RECONVERGENT B0 ;  /* 0x0000000000007941 */ /* 0x000fea0003800200 */
.L_x_0:
[----:B------:R-:W2:Y:S01]  /*0630*/  S2UR UR5, SR_CgaCtaId ;  /* 0x00000000000579c3 */ /* 0x000ea20000008800 */
[----:B------:R-:W-:Y:S01]  /*0640*/  UMOV UR4, 0x400 ;  /* 0x0000040000047882 */ /* 0x000fe20000000000 */
[C---:B------:R-:W-:Y:S02]  /*0650*/  ISETP.GT.U32.AND P0, PT, R0.reuse, 0xf, PT ;  /* 0x0000000f0000780c */ /* 0x040fe40003f04070 */
[----:B------:R-:W-:Y:S01]  /*0660*/  ISETP.GT.U32.AND P1, PT, R0, 0x7, PT ;  /* 0x000000070000780c */ /* 0x000fe20003f24070 */
[----:B--2---:R-:W-:-:S06]  /*0670*/  ULEA UR4, UR5, UR4, 0x18 ;  /* 0x0000000405047291 */ /* 0x004fcc000f8ec0ff */
[----:B0-----:R-:W-:-:S05]  /*0680*/  LEA R3, R0, UR4, 0x2 ;  /* 0x0000000400037c11 */ /* 0x001fca000f8e10ff */
[----:B-1----:R-:W-:Y:S01]  /*0690*/  STS [R3], R2 ;  /* 0x0000000203007388 */ /* 0x002fe20000000800 */
[----:B------:R-:W-:Y:S06]  /*06a0*/  BAR.SYNC.DEFER_BLOCKING 0x0 ;  /* 0x0000000000007b1d */ /* 0x000fec0000010000 */
[----:B------:R-:W-:Y:S04]  /*06b0*/  @!P0 LDS R4, [R3+0x40] ;  /* 0x0000400003048984 */ /* 0x000fe80000000800 */
[----:B------:R-:W0:Y:S02]  /*06c0*/  @!P0 LDS R7, [R3] ;  /* 0x0000000003078984 */ /* 0x000e240000000800 */
[----:B0-----:R-:W-:-:S05]  /*06d0*/  @!P0 FADD R4, R4, R7 ;  /* 0x0000000704048221 */ /* 0x001fca0000000000 */
[----:B------:R-:W-:Y:S01]  /*06e0*/  @!P0 STS [R3], R4 ;  /* 0x0000000403008388 */ /* 0x000fe20000000800 */
[----:B------:R-:W-:Y:S01]  /*06f0*/  BAR.SYNC.DEFER_BLOCKING 0x0 ;  /* 0x0000000000007b1d */ /* 0x000fe20000010000 */
[----:B------:R-:W-:-:S05]  /*0700*/  ISETP.GT.U32.AND P0, PT, R0, 0x3, PT ;  /* 0x000000030000780c */ /* 0x000fca0003f04070 */
        /* <DEDUP_REMOVED lines=11> */
[----:B------:R-:W-:-:S05]  /*07c0*/  ISETP.NE.AND P0, PT, R0, RZ, PT ;  /* 0x000000ff0000720c */ /* 0x000fca0003f05270 */
[----:B------:R-:W-:Y:S04]  /*07d0*/  @!P1 LDS R4, [R3+0x8] ;  /* 0x0000080003049984 */ /* 0x000fe80000000800 */
[----:B------:R-:W0:Y:S02]  /*07e0*/  @!P1 LDS R7, [R3] ;  /* 0x0000000003079984 */ /* 0x000e240000000800 */
[----:B0-----:R-:W-:-:S05]  /*07f0*/  @!P1 FADD R4, R4, R7 ;  /* 0x0000000704049221 */ /* 0x001fca0000000000 */
[----:B------:R-:W-:Y:S01]  /*0800*/  @!P1 STS [R3], R4 ;  /* 0x0000000403009388 */ /* 0x000fe20000000800 */
[----:B------:R-:W-:Y:S06]  /*0810*/  BAR.SYNC.DEFER_BLOCKING 0x0 ;  /* 0x0000000000007b1d */ /* 0x000fec0000010000 */
[----:B------:R-:W-:Y:S04]  /*0820*/  @!P0 LDS R0, [UR4+0x4] ;  /* 0x00000404ff008984 */ /* 0x000fe80008000800 */
[----:B------:R-:W0:Y:S02]  /*0830*/  @!P0 LDS R7, [R3] ;  /* 0x0000000003078984 */ /* 0x000e240000000800 */
[----:B0-----:R-:W-:-:S05]  /*0840*/  @!P0 FADD R0, R0, R7 ;  /* 0x0000000700008221 */ /* 0x001fca0000000000 */
[----:B------:R0:W-:Y:S01]  /*0850*/  @!P0 STS [R3], R0 ;  /* 0x0000000003008388 */ /* 0x0001e20000000800 */
[----:B------:R-:W-:Y:S06]  /*0860*/  BAR.SYNC.DEFER_BLOCKING 0x0 ;  /* 0x0000000000007b1d */ /* 0x000fec0000010000 */
[----:B------:R-:W-:Y:S05]  /*0870*/  @P0 EXIT ;  /* 0x000000000000094d */ /* 0x000fea0003800000 */
[----:B------:R-:W1:Y:S01]  /*0880*/  LDS R7, [UR4] ;  /* 0x00000004ff077984 */ /* 0x000e620008000800 */
[----:B0-----:R-:W0:Y:S02]  /*0890*/  LDC.64 R2, c[0x0][0x390] ;  /* 0x0000e400ff027b82 */ /* 0x001e240000000a00 */
[----:B0-----:R-:W-:-:S05]  /*08a0*/  IMAD.WIDE.U32 R2, R5, 0x4, R2 ;  /* 0x0000000405027825 */ /* 0x001fca00078e0002 */
[----:B-1----:R-:W-:Y:S01]  /*08b0*/  STG.E desc[UR6][R2.64], R7 ;  /* 0x0000000702007986 */ /* 0x002fe2000c101906 */
[----:B------:R-:W-:Y:S05]  /*08c0*/  EXIT ;  /* 0x000000000000794d */ /* 0x000fea0003800000 */
.L_x_8:
[----:B------:R-:W-:-:S00]  /*08d0*/  BRA `(.L_x_8) ;  /* 0xfffffffc00fc7947 */ /* 0x000fc0000383ffff */
[----:B------:R-:W-:-:S00]  /*08e0*/  NOP ;  /* 0x0000000000007918 */ /* 0x000fc00000000000 */
        /* <DEDUP_REMOVED lines=9> */
.L_x_9:


//--------------------- .nv.shared._Z9dot_gpu_3IfEvPT_S1_S1_i --------------------------
	.section	.nv.shared._Z9dot_gpu_3IfEvPT_S1_S1_i,"aw",@nobits
	.sectionflags	@""
	.align	4
.nv.shared._Z9dot_gpu_3IfEvPT_S1_S1_i:
	.zero		1152


//--------------------- .nv.shared.reserved.0     --------------------------
	.section	.nv.shared.reserved.0,"aw",@nobits
	.weak		__nv_reservedSMEM_offset_0_alias
	.size		__nv_reservedSMEM_offset_0_alias, 0, 64
	.other		__nv_reservedSMEM_offset_0_alias,@"STO_CUDA_RESERVED_SHARED STV_DEFAULT"
__nv_reservedSMEM_offset_0_alias:
	.zero		0
	.zero		64


//--------------------- .nv.constant0._Z9dot_gpu_3IfEvPT_S1_S1_i --------------------------
	.section	.nv.constant0._Z9dot_gpu_3IfEvPT_S1_S1_i,"a",@progbits
	.sectionflags	@""
	.align	4
.nv.constant0._Z9dot_gpu_3IfEvPT_S1_S1_i:
	.zero		924


//--------------------- SYMBOLS --------------------------

	.type		.nv.reservedSmem.offset0,@object
	.size		.nv.reservedSmem.offset0,0x4
	.type		.nv.reservedSmem.cap,@object
	.size		.nv.reservedSmem.cap,0x4
